//
// Generated by NVIDIA NVVM Compiler
//
// Compiler Build ID: CL-36424714
// Cuda compilation tools, release 13.0, V13.0.88
// Based on NVVM 20.0.0
//

.version 9.0
.target sm_100
.address_size 64

	// .globl	rms_norm
.extern .shared .align 16 .b8 sdata[];

.visible .entry rms_norm(
	.param .u64 .ptr .align 1 rms_norm_param_0,
	.param .u64 .ptr .align 1 rms_norm_param_1,
	.param .u32 rms_norm_param_2,
	.param .f32 rms_norm_param_3
)
{
	.reg .pred 	%p<16>;
	.reg .b32 	%r<60>;
	.reg .b32 	%f<59>;
	.reg .b64 	%rd<38>;

	ld.param.u64 	%rd11, [rms_norm_param_0];
	ld.param.u64 	%rd12, [rms_norm_param_1];
	ld.param.u32 	%r23, [rms_norm_param_2];
	ld.param.f32 	%f9, [rms_norm_param_3];
	cvta.to.global.u64 	%rd1, %rd12;
	cvta.to.global.u64 	%rd2, %rd11;
	mov.u32 	%r59, %tid.x;
	mov.u32 	%r2, %ntid.x;
	setp.ge.s32 	%p1, %r59, %r23;
	mov.f32 	%f58, 0f00000000;
	@%p1 bra 	$L__BB0_6;
	add.s32 	%r24, %r59, %r2;
	max.u32 	%r25, %r23, %r24;
	setp.lt.u32 	%p2, %r24, %r23;
	selp.u32 	%r26, 1, 0, %p2;
	add.s32 	%r27, %r24, %r26;
	sub.s32 	%r28, %r25, %r27;
	div.u32 	%r29, %r28, %r2;
	add.s32 	%r3, %r29, %r26;
	and.b32  	%r30, %r3, 3;
	setp.eq.s32 	%p3, %r30, 3;
	mov.f32 	%f58, 0f00000000;
	mov.u32 	%r54, %r59;
	@%p3 bra 	$L__BB0_4;
	mul.wide.u32 	%rd13, %r59, 4;
	add.s64 	%rd36, %rd2, %rd13;
	mul.wide.u32 	%rd4, %r2, 4;
	add.s32 	%r31, %r3, 1;
	and.b32  	%r32, %r31, 3;
	neg.s32 	%r52, %r32;
	mov.f32 	%f58, 0f00000000;
	mov.u32 	%r54, %r59;
$L__BB0_3:
	.pragma "nounroll";
	ld.global.f32 	%f14, [%rd36];
	fma.rn.f32 	%f58, %f14, %f14, %f58;
	add.s32 	%r54, %r54, %r2;
	add.s64 	%rd36, %rd36, %rd4;
	add.s32 	%r52, %r52, 1;
	setp.ne.s32 	%p4, %r52, 0;
	@%p4 bra 	$L__BB0_3;
$L__BB0_4:
	setp.lt.u32 	%p5, %r3, 3;
	@%p5 bra 	$L__BB0_6;
$L__BB0_5:
	mul.wide.u32 	%rd14, %r54, 4;
	add.s64 	%rd15, %rd2, %rd14;
	ld.global.f32 	%f15, [%rd15];
	fma.rn.f32 	%f16, %f15, %f15, %f58;
	add.s32 	%r33, %r54, %r2;
	mul.wide.u32 	%rd16, %r33, 4;
	add.s64 	%rd17, %rd2, %rd16;
	ld.global.f32 	%f17, [%rd17];
	fma.rn.f32 	%f18, %f17, %f17, %f16;
	add.s32 	%r34, %r33, %r2;
	mul.wide.u32 	%rd18, %r34, 4;
	add.s64 	%rd19, %rd2, %rd18;
	ld.global.f32 	%f19, [%rd19];
	fma.rn.f32 	%f20, %f19, %f19, %f18;
	add.s32 	%r35, %r34, %r2;
	mul.wide.u32 	%rd20, %r35, 4;
	add.s64 	%rd21, %rd2, %rd20;
	ld.global.f32 	%f21, [%rd21];
	fma.rn.f32 	%f58, %f21, %f21, %f20;
	add.s32 	%r54, %r35, %r2;
	setp.lt.s32 	%p6, %r54, %r23;
	@%p6 bra 	$L__BB0_5;
$L__BB0_6:
	shl.b32 	%r36, %r59, 2;
	mov.u32 	%r37, sdata;
	add.s32 	%r12, %r37, %r36;
	st.shared.f32 	[%r12], %f58;
	bar.sync 	0;
	setp.lt.u32 	%p7, %r2, 2;
	@%p7 bra 	$L__BB0_11;
	mov.u32 	%r56, %r2;
$L__BB0_8:
	shr.u32 	%r14, %r56, 1;
	setp.ge.u32 	%p8, %r59, %r14;
	@%p8 bra 	$L__BB0_10;
	shl.b32 	%r38, %r14, 2;
	add.s32 	%r39, %r12, %r38;
	ld.shared.f32 	%f22, [%r39];
	ld.shared.f32 	%f23, [%r12];
	add.f32 	%f24, %f22, %f23;
	st.shared.f32 	[%r12], %f24;
$L__BB0_10:
	bar.sync 	0;
	setp.gt.u32 	%p9, %r56, 3;
	mov.u32 	%r56, %r14;
	@%p9 bra 	$L__BB0_8;
$L__BB0_11:
	setp.ge.s32 	%p10, %r59, %r23;
	ld.shared.f32 	%f25, [sdata];
	cvt.rn.f32.s32 	%f26, %r23;
	div.rn.f32 	%f27, %f25, %f26;
	add.f32 	%f28, %f9, %f27;
	rsqrt.approx.f32 	%f8, %f28;
	bar.sync 	0;
	@%p10 bra 	$L__BB0_17;
	add.s32 	%r40, %r59, %r2;
	max.s32 	%r41, %r23, %r40;
	setp.lt.s32 	%p11, %r40, %r23;
	selp.u32 	%r42, 1, 0, %p11;
	add.s32 	%r43, %r40, %r42;
	sub.s32 	%r44, %r41, %r43;
	div.u32 	%r45, %r44, %r2;
	add.s32 	%r15, %r45, %r42;
	and.b32  	%r46, %r15, 3;
	setp.eq.s32 	%p12, %r46, 3;
	@%p12 bra 	$L__BB0_15;
	add.s32 	%r47, %r15, 1;
	and.b32  	%r48, %r47, 3;
	mul.wide.u32 	%rd37, %r59, 4;
	mul.wide.u32 	%rd8, %r2, 4;
	neg.s32 	%r57, %r48;
	mad.lo.s32 	%r59, %r2, %r48, %r59;
$L__BB0_14:
	.pragma "nounroll";
	add.s64 	%rd22, %rd2, %rd37;
	ld.global.f32 	%f29, [%rd22];
	mul.f32 	%f30, %f8, %f29;
	add.s64 	%rd23, %rd1, %rd37;
	ld.global.nc.f32 	%f31, [%rd23];
	add.f32 	%f32, %f31, 0f3F800000;
	mul.f32 	%f33, %f30, %f32;
	st.global.f32 	[%rd22], %f33;
	add.s64 	%rd37, %rd37, %rd8;
	add.s32 	%r57, %r57, 1;
	setp.ne.s32 	%p13, %r57, 0;
	@%p13 bra 	$L__BB0_14;
$L__BB0_15:
	setp.lt.u32 	%p14, %r15, 3;
	@%p14 bra 	$L__BB0_17;
$L__BB0_16:
	mul.wide.u32 	%rd24, %r59, 4;
	add.s64 	%rd25, %rd2, %rd24;
	ld.global.f32 	%f34, [%rd25];
	mul.f32 	%f35, %f8, %f34;
	add.s64 	%rd26, %rd1, %rd24;
	ld.global.nc.f32 	%f36, [%rd26];
	add.f32 	%f37, %f36, 0f3F800000;
	mul.f32 	%f38, %f35, %f37;
	st.global.f32 	[%rd25], %f38;
	add.s32 	%r49, %r59, %r2;
	mul.wide.u32 	%rd27, %r49, 4;
	add.s64 	%rd28, %rd2, %rd27;
	ld.global.f32 	%f39, [%rd28];
	mul.f32 	%f40, %f8, %f39;
	add.s64 	%rd29, %rd1, %rd27;
	ld.global.nc.f32 	%f41, [%rd29];
	add.f32 	%f42, %f41, 0f3F800000;
	mul.f32 	%f43, %f40, %f42;
	st.global.f32 	[%rd28], %f43;
	add.s32 	%r50, %r49, %r2;
	mul.wide.u32 	%rd30, %r50, 4;
	add.s64 	%rd31, %rd2, %rd30;
	ld.global.f32 	%f44, [%rd31];
	mul.f32 	%f45, %f8, %f44;
	add.s64 	%rd32, %rd1, %rd30;
	ld.global.nc.f32 	%f46, [%rd32];
	add.f32 	%f47, %f46, 0f3F800000;
	mul.f32 	%f48, %f45, %f47;
	st.global.f32 	[%rd31], %f48;
	add.s32 	%r51, %r50, %r2;
	mul.wide.u32 	%rd33, %r51, 4;
	add.s64 	%rd34, %rd2, %rd33;
	ld.global.f32 	%f49, [%rd34];
	mul.f32 	%f50, %f8, %f49;
	add.s64 	%rd35, %rd1, %rd33;
	ld.global.nc.f32 	%f51, [%rd35];
	add.f32 	%f52, %f51, 0f3F800000;
	mul.f32 	%f53, %f50, %f52;
	st.global.f32 	[%rd34], %f53;
	add.s32 	%r59, %r51, %r2;
	setp.lt.s32 	%p15, %r59, %r23;
	@%p15 bra 	$L__BB0_16;
$L__BB0_17:
	ret;

}


// ===== COMPILED SASS (sm_100) =====

	.target	sm_100

	.elftype	@"ET_EXEC"


//--------------------- .note.nv.tkinfo           --------------------------
	.section	.note.nv.tkinfo,"",@"SHT_NOTE"
	.sectionflags	@"SHF_NOTE_NV_TKINFO"
	.tkinfo
        /*0018*/ 	.word	0x00000002
        /*0030*/ 	.string	""
        /*0030*/ 	.string	"ptxas"
        /*0030*/ 	.string	"Cuda compilation tools, release 13.0, V13.0.88"
        /*0030*/ 	.string	"Build cuda_13.0.r13.0/compiler.36424714_0"
        /*0030*/ 	.string	"-arch sm_100 -m 64 "



//--------------------- .note.nv.cuinfo           --------------------------
	.section	.note.nv.cuinfo,"",@"SHT_NOTE"
	.sectionflags	@"SHF_NOTE_NV_CUINFO"
        /*0018*/ 	.short	0x0002
        /*001a*/ 	.short	0x0064
        /*001c*/ 	.short	0x0082
	.zero		2


//--------------------- .nv.info                  --------------------------
	.section	.nv.info,"",@"SHT_CUDA_INFO"
	.align	4


	//----- nvinfo : EIATTR_REGCOUNT
	.align		4
        /*0000*/ 	.byte	0x04, 0x2f
        /*0002*/ 	.short	(.L_1 - .L_0)
	.align		4
.L_0:
        /*0004*/ 	.word	index@(rms_norm)
        /*0008*/ 	.word	0x00000018


	//----- nvinfo : EIATTR_FRAME_SIZE
	.align		4
.L_1:
        /*000c*/ 	.byte	0x04, 0x11
        /*000e*/ 	.short	(.L_3 - .L_2)
	.align		4
.L_2:
        /*0010*/ 	.word	index@($__internal_0_$__cuda_sm3x_div_rn_noftz_f32_slowpath)
        /*0014*/ 	.word	0x00000000


	//----- nvinfo : EIATTR_FRAME_SIZE
	.align		4
.L_3:
        /*0018*/ 	.byte	0x04, 0x11
        /*001a*/ 	.short	(.L_5 - .L_4)
	.align		4
.L_4:
        /*001c*/ 	.word	index@(rms_norm)
        /*0020*/ 	.word	0x00000000


	//----- nvinfo : EIATTR_MIN_STACK_SIZE
	.align		4
.L_5:
        /*0024*/ 	.byte	0x04, 0x12
        /*0026*/ 	.short	(.L_7 - .L_6)
	.align		4
.L_6:
        /*0028*/ 	.word	index@(rms_norm)
        /*002c*/ 	.word	0x00000000
.L_7:


//--------------------- .nv.compat                --------------------------
	.section	.nv.compat,"",@"SHT_CUDA_COMPAT_INFO"
	.align	4
        /*0000*/ 	.byte	0x02, 0x09, 0x00, 0x00, 0x02, 0x02, 0x01, 0x00, 0x02, 0x05, 0x05, 0x00, 0x03, 0x07, 0x01, 0x01
        /*0010*/ 	.byte	0x02, 0x03, 0x00, 0x00, 0x02, 0x06, 0x01, 0x00, 0x04, 0x0b, 0x08, 0x00, 0x01, 0x00, 0x00, 0x00
        /*0020*/ 	.byte	0x00, 0x00, 0x00, 0x00


//--------------------- .nv.info.rms_norm         --------------------------
	.section	.nv.info.rms_norm,"",@"SHT_CUDA_INFO"
	.sectionflags	@""
	.align	4


	//----- nvinfo : EIATTR_CUDA_API_VERSION
	.align		4
        /*0000*/ 	.byte	0x04, 0x37
        /*0002*/ 	.short	(.L_9 - .L_8)
.L_8:
        /*0004*/ 	.word	0x00000082


	//----- nvinfo : EIATTR_KPARAM_INFO
	.align		4
.L_9:
        /*0008*/ 	.byte	0x04, 0x17
        /*000a*/ 	.short	(.L_11 - .L_10)
.L_10:
        /*000c*/ 	.word	0x00000000
        /*0010*/ 	.short	0x0003
        /*0012*/ 	.short	0x0014
        /*0014*/ 	.byte	0x00, 0xf0, 0x11, 0x00


	//----- nvinfo : EIATTR_KPARAM_INFO
	.align		4
.L_11:
        /*0018*/ 	.byte	0x04, 0x17
        /*001a*/ 	.short	(.L_13 - .L_12)
.L_12:
        /*001c*/ 	.word	0x00000000
        /*0020*/ 	.short	0x0002
        /*0022*/ 	.short	0x0010
        /*0024*/ 	.byte	0x00, 0xf0, 0x11, 0x00


	//----- nvinfo : EIATTR_KPARAM_INFO
	.align		4
.L_13:
        /*0028*/ 	.byte	0x04, 0x17
        /*002a*/ 	.short	(.L_15 - .L_14)
.L_14:
        /*002c*/ 	.word	0x00000000
        /*0030*/ 	.short	0x0001
        /*0032*/ 	.short	0x0008
        /*0034*/ 	.byte	0x00, 0xf5, 0x21, 0x00


	//----- nvinfo : EIATTR_KPARAM_INFO
	.align		4
.L_15:
        /*0038*/ 	.byte	0x04, 0x17
        /*003a*/ 	.short	(.L_17 - .L_16)
.L_16:
        /*003c*/ 	.word	0x00000000
        /*0040*/ 	.short	0x0000
        /*0042*/ 	.short	0x0000
        /*0044*/ 	.byte	0x00, 0xf5, 0x21, 0x00


	//----- nvinfo : EIATTR_SPARSE_MMA_MASK
	.align		4
.L_17:
        /*0048*/ 	.byte	0x03, 0x50
        /*004a*/ 	.short	0x0000


	//----- nvinfo : EIATTR_MAXREG_COUNT
	.align		4
        /*004c*/ 	.byte	0x03, 0x1b
        /*004e*/ 	.short	0x00ff


	//----- nvinfo : EIATTR_NUM_BARRIERS
	.align		4
        /*0050*/ 	.byte	0x02, 0x4c
        /*0052*/ 	.byte	0x01
	.zero		1


	//----- nvinfo : EIATTR_MERCURY_ISA_VERSION
	.align		4
        /*0054*/ 	.byte	0x03, 0x5f
        /*0056*/ 	.short	0x0101


	//----- nvinfo : EIATTR_VRC_CTA_INIT_COUNT
	.align		4
        /*0058*/ 	.byte	0x02, 0x4a
	.zero		1
	.zero		1


	//----- nvinfo : EIATTR_EXIT_INSTR_OFFSETS
	.align		4
        /*005c*/ 	.byte	0x04, 0x1c
        /*005e*/ 	.short	(.L_19 - .L_18)


	//   ....[0]....
.L_18:
        /*0060*/ 	.word	0x00000750


	//   ....[1]....
        /*0064*/ 	.word	0x00000af0


	//   ....[2]....
        /*0068*/ 	.word	0x00000d60


	//----- nvinfo : EIATTR_CRS_STACK_SIZE
	.align		4
.L_19:
        /*006c*/ 	.byte	0x04, 0x1e
        /*006e*/ 	.short	(.L_21 - .L_20)
.L_20:
        /*0070*/ 	.word	0x00000000


	//----- nvinfo : EIATTR_CBANK_PARAM_SIZE
	.align		4
.L_21:
        /*0074*/ 	.byte	0x03, 0x19
        /*0076*/ 	.short	0x0018


	//----- nvinfo : EIATTR_PARAM_CBANK
	.align		4
        /*0078*/ 	.byte	0x04, 0x0a
        /*007a*/ 	.short	(.L_23 - .L_22)
	.align		4
.L_22:
        /*007c*/ 	.word	index@(.nv.constant0.rms_norm)
        /*0080*/ 	.short	0x0380
        /*0082*/ 	.short	0x0018


	//----- nvinfo : EIATTR_SW_WAR
	.align		4
.L_23:
        /*0084*/ 	.byte	0x04, 0x36
        /*0086*/ 	.short	(.L_25 - .L_24)
.L_24:
        /*0088*/ 	.word	0x00000008
.L_25:


//--------------------- .nv.callgraph             --------------------------
	.section	.nv.callgraph,"",@"SHT_CUDA_CALLGRAPH"
	.align	4
	.sectionentsize	8
	.align		4
        /*0000*/ 	.word	0x00000000
	.align		4
        /*0004*/ 	.word	0xffffffff
	.align		4
        /*0008*/ 	.word	0x00000000
	.align		4
        /*000c*/ 	.word	0xfffffffe
	.align		4
        /*0010*/ 	.word	0x00000000
	.align		4
        /*0014*/ 	.word	0xfffffffd
	.align		4
        /*0018*/ 	.word	0x00000000
	.align		4
        /*001c*/ 	.word	0xfffffffc


//--------------------- .text.rms_norm            --------------------------
	.section	.text.rms_norm,"ax",@progbits
	.align	128
        .global         rms_norm
        .type           rms_norm,@function
        .size           rms_norm,(.L_x_22 - rms_norm)
        .other          rms_norm,@"STO_CUDA_ENTRY STV_DEFAULT"
rms_norm:
.text.rms_norm:
[----:B------:R-:W-:Y:S01]  /*0000*/  LDC R1, c[0x0][0x37c] ;  /* 0x0000df00ff017b82 */ /* 0x000fe20000000800 */
[----:B------:R-:W0:Y:S01]  /*0010*/  S2R R5, SR_TID.X ;  /* 0x0000000000057919 */ /* 0x000e220000002100 */
[----:B------:R-:W0:Y:S06]  /*0020*/  LDCU UR4, c[0x0][0x390] ;  /* 0x00007200ff0477ac */ /* 0x000e2c0008000800 */
[----:B------:R-:W1:Y:S01]  /*0030*/  LDC R2, c[0x0][0x360] ;  /* 0x0000d800ff027b82 */ /* 0x000e620000000800 */
[----:B------:R-:W-:Y:S01]  /*0040*/  BSSY.RECONVERGENT B0, `(.L_x_0) ;  /* 0x0000047000007945 */ /* 0x000fe20003800200 */
[----:B------:R-:W-:Y:S01]  /*0050*/  IMAD.MOV.U32 R0, RZ, RZ, RZ ;  /* 0x000000ffff007224 */ /* 0x000fe200078e00ff */
[----:B------:R-:W2:Y:S01]  /*0060*/  LDCU.64 UR8, c[0x0][0x358] ;  /* 0x00006b00ff0877ac */ /* 0x000ea20008000a00 */
[----:B0-----:R-:W-:-:S13]  /*0070*/  ISETP.GE.AND P0, PT, R5, UR4, PT ;  /* 0x0000000405007c0c */ /* 0x001fda000bf06270 */
[----:B--2---:R-:W-:Y:S05]  /*0080*/  @P0 BRA `(.L_x_1) ;  /* 0x0000000400080947 */ /* 0x004fea0003800000 */
[----:B-1----:R-:W0:Y:S01]  /*0090*/  I2F.U32.RP R8, R2 ;  /* 0x0000000200087306 */ /* 0x002e220000209000 */
[----:B------:R-:W-:Y:S01]  /*00a0*/  IMAD.IADD R0, R5, 0x1, R2 ;  /* 0x0000000105007824 */ /* 0x000fe200078e0202 */
[----:B------:R-:W-:Y:S01]  /*00b0*/  ISETP.NE.U32.AND P2, PT, R2, RZ, PT ;  /* 0x000000ff0200720c */ /* 0x000fe20003f45070 */
[----:B------:R-:W-:Y:S03]  /*00c0*/  BSSY.RECONVERGENT B1, `(.L_x_2) ;  /* 0x000002b000017945 */ /* 0x000fe60003800200 */
[C---:B------:R-:W-:Y:S02]  /*00d0*/  ISETP.GE.U32.AND P0, PT, R0.reuse, UR4, PT ;  /* 0x0000000400007c0c */ /* 0x040fe4000bf06070 */
[----:B------:R-:W-:Y:S02]  /*00e0*/  VIMNMX.U32 R3, PT, PT, R0, UR4, !PT ;  /* 0x0000000400037c48 */ /* 0x000fe4000ffe0000 */
[----:B------:R-:W-:-:S04]  /*00f0*/  SEL R4, RZ, 0x1, P0 ;  /* 0x00000001ff047807 */ /* 0x000fc80000000000 */
[----:B------:R-:W-:Y:S01]  /*0100*/  IADD3 R3, PT, PT, R3, -R0, -R4 ;  /* 0x8000000003037210 */ /* 0x000fe20007ffe804 */
[----:B0-----:R-:W0:Y:S02]  /*0110*/  MUFU.RCP R8, R8 ;  /* 0x0000000800087308 */ /* 0x001e240000001000 */
[----:B0-----:R-:W-:-:S06]  /*0120*/  VIADD R6, R8, 0xffffffe ;  /* 0x0ffffffe08067836 */ /* 0x001fcc0000000000 */
[----:B------:R0:W1:Y:S02]  /*0130*/  F2I.FTZ.U32.TRUNC.NTZ R7, R6 ;  /* 0x0000000600077305 */ /* 0x000064000021f000 */
[----:B0-----:R-:W-:Y:S01]  /*0140*/  IMAD.MOV.U32 R6, RZ, RZ, RZ ;  /* 0x000000ffff067224 */ /* 0x001fe200078e00ff */
[----:B-1----:R-:W-:-:S05]  /*0150*/  IADD3 R9, PT, PT, RZ, -R7, RZ ;  /* 0x80000007ff097210 */ /* 0x002fca0007ffe0ff */
[----:B------:R-:W-:-:S04]  /*0160*/  IMAD R9, R9, R2, RZ ;  /* 0x0000000209097224 */ /* 0x000fc800078e02ff */
[----:B------:R-:W-:Y:S02]  /*0170*/  IMAD.HI.U32 R8, R7, R9, R6 ;  /* 0x0000000907087227 */ /* 0x000fe400078e0006 */
[----:B------:R-:W0:Y:S04]  /*0180*/  LDC.64 R6, c[0x0][0x380] ;  /* 0x0000e000ff067b82 */ /* 0x000e280000000a00 */
[----:B------:R-:W-:-:S05]  /*0190*/  IMAD.HI.U32 R9, R8, R3, RZ ;  /* 0x0000000308097227 */ /* 0x000fca00078e00ff */
[----:B------:R-:W-:-:S05]  /*01a0*/  IADD3 R0, PT, PT, -R9, RZ, RZ ;  /* 0x000000ff09007210 */ /* 0x000fca0007ffe1ff */
[----:B------:R-:W-:-:S05]  /*01b0*/  IMAD R3, R2, R0, R3 ;  /* 0x0000000002037224 */ /* 0x000fca00078e0203 */
[----:B------:R-:W-:-:S13]  /*01c0*/  ISETP.GE.U32.AND P0, PT, R3, R2, PT ;  /* 0x000000020300720c */ /* 0x000fda0003f06070 */
[----:B------:R-:W-:Y:S02]  /*01d0*/  @P0 IMAD.IADD R3, R3, 0x1, -R2 ;  /* 0x0000000103030824 */ /* 0x000fe400078e0a02 */
[----:B------:R-:W-:-:S03]  /*01e0*/  @P0 VIADD R9, R9, 0x1 ;  /* 0x0000000109090836 */ /* 0x000fc60000000000 */
[----:B------:R-:W-:Y:S02]  /*01f0*/  ISETP.GE.U32.AND P1, PT, R3, R2, PT ;  /* 0x000000020300720c */ /* 0x000fe40003f26070 */
[----:B------:R-:W-:-:S11]  /*0200*/  MOV R3, R5 ;  /* 0x0000000500037202 */ /* 0x000fd60000000f00 */
[----:B------:R-:W-:Y:S02]  /*0210*/  @P1 IADD3 R9, PT, PT, R9, 0x1, RZ ;  /* 0x0000000109091810 */ /* 0x000fe40007ffe0ff */
[----:B------:R-:W-:-:S05]  /*0220*/  @!P2 LOP3.LUT R9, RZ, R2, RZ, 0x33, !PT ;  /* 0x00000002ff09a212 */ /* 0x000fca00078e33ff */
[----:B------:R-:W-:-:S05]  /*0230*/  IMAD.IADD R4, R4, 0x1, R9 ;  /* 0x0000000104047824 */ /* 0x000fca00078e0209 */
[C---:B------:R-:W-:Y:S02]  /*0240*/  LOP3.LUT R0, R4.reuse, 0x3, RZ, 0xc0, !PT ;  /* 0x0000000304007812 */ /* 0x040fe400078ec0ff */
[----:B------:R-:W-:Y:S02]  /*0250*/  ISETP.GE.U32.AND P1, PT, R4, 0x3, PT ;  /* 0x000000030400780c */ /* 0x000fe40003f26070 */
[----:B------:R-:W-:Y:S01]  /*0260*/  ISETP.NE.AND P0, PT, R0, 0x3, PT ;  /* 0x000000030000780c */ /* 0x000fe20003f05270 */
[----:B------:R-:W-:-:S12]  /*0270*/  IMAD.MOV.U32 R0, RZ, RZ, RZ ;  /* 0x000000ffff007224 */ /* 0x000fd800078e00ff */
[----:B0-----:R-:W-:Y:S05]  /*0280*/  @!P0 BRA `(.L_x_3) ;  /* 0x0000000000388947 */ /* 0x001fea0003800000 */
[----:B------:R-:W0:Y:S01]  /*0290*/  LDC.64 R8, c[0x0][0x380] ;  /* 0x0000e000ff087b82 */ /* 0x000e220000000a00 */
[----:B------:R-:W-:Y:S01]  /*02a0*/  VIADD R0, R4, 0x1 ;  /* 0x0000000104007836 */ /* 0x000fe20000000000 */
[----:B------:R-:W-:-:S04]  /*02b0*/  MOV R3, R5 ;  /* 0x0000000500037202 */ /* 0x000fc80000000f00 */
[----:B------:R-:W-:Y:S01]  /*02c0*/  LOP3.LUT R4, R0, 0x3, RZ, 0xc0, !PT ;  /* 0x0000000300047812 */ /* 0x000fe200078ec0ff */
[----:B------:R-:W-:-:S04]  /*02d0*/  IMAD.MOV.U32 R0, RZ, RZ, RZ ;  /* 0x000000ffff007224 */ /* 0x000fc800078e00ff */
[----:B------:R-:W-:Y:S02]  /*02e0*/  IMAD.MOV R4, RZ, RZ, -R4 ;  /* 0x000000ffff047224 */ /* 0x000fe400078e0a04 */
[----:B0-----:R-:W-:-:S07]  /*02f0*/  IMAD.WIDE.U32 R8, R5, 0x4, R8 ;  /* 0x0000000405087825 */ /* 0x001fce00078e0008 */
.L_x_4:
[----:B------:R0:W2:Y:S01]  /*0300*/  LDG.E R11, desc[UR8][R8.64] ;  /* 0x00000008080b7981 */ /* 0x0000a2000c1e1900 */
[----:B------:R-:W-:Y:S01]  /*0310*/  VIADD R4, R4, 0x1 ;  /* 0x0000000104047836 */ /* 0x000fe20000000000 */
[----:B------:R-:W-:-:S04]  /*0320*/  IADD3 R3, PT, PT, R2, R3, RZ ;  /* 0x0000000302037210 */ /* 0x000fc80007ffe0ff */
[----:B------:R-:W-:Y:S01]  /*0330*/  ISETP.NE.AND P0, PT, R4, RZ, PT ;  /* 0x000000ff0400720c */ /* 0x000fe20003f05270 */
[----:B0-----:R-:W-:-:S04]  /*0340*/  IMAD.WIDE.U32 R8, R2, 0x4, R8 ;  /* 0x0000000402087825 */ /* 0x001fc800078e0008 */
[----:B--2---:R-:W-:-:S08]  /*0350*/  FFMA R0, R11, R11, R0 ;  /* 0x0000000b0b007223 */ /* 0x004fd00000000000 */
[----:B------:R-:W-:Y:S05]  /*0360*/  @P0 BRA `(.L_x_4) ;  /* 0xfffffffc00e40947 */ /* 0x000fea000383ffff */
.L_x_3:
[----:B------:R-:W-:Y:S05]  /*0370*/  BSYNC.RECONVERGENT B1 ;  /* 0x0000000000017941 */ /* 0x000fea0003800200 */
.L_x_2:
[----:B------:R-:W-:Y:S05]  /*0380*/  @!P1 BRA `(.L_x_1) ;  /* 0x0000000000489947 */ /* 0x000fea0003800000 */
.L_x_5:
[----:B------:R-:W-:Y:S02]  /*0390*/  IMAD.IADD R11, R2, 0x1, R3 ;  /* 0x00000001020b7824 */ /* 0x000fe400078e0203 */
[----:B------:R-:W-:-:S04]  /*03a0*/  IMAD.WIDE.U32 R8, R3, 0x4, R6 ;  /* 0x0000000403087825 */ /* 0x000fc800078e0006 */
[C---:B------:R-:W-:Y:S02]  /*03b0*/  IMAD.IADD R13, R11.reuse, 0x1, R2 ;  /* 0x000000010b0d7824 */ /* 0x040fe400078e0202 */
[--C-:B------:R-:W-:Y:S01]  /*03c0*/  IMAD.WIDE.U32 R10, R11, 0x4, R6.reuse ;  /* 0x000000040b0a7825 */ /* 0x100fe200078e0006 */
[----:B------:R-:W2:Y:S02]  /*03d0*/  LDG.E R9, desc[UR8][R8.64] ;  /* 0x0000000808097981 */ /* 0x000ea4000c1e1900 */
[C---:B------:R-:W-:Y:S01]  /*03e0*/  IADD3 R3, PT, PT, R13.reuse, R2, RZ ;  /* 0x000000020d037210 */ /* 0x040fe20007ffe0ff */
[--C-:B------:R-:W-:Y:S02]  /*03f0*/  IMAD.WIDE.U32 R12, R13, 0x4, R6.reuse ;  /* 0x000000040d0c7825 */ /* 0x100fe400078e0006 */
[----:B------:R-:W3:Y:S02]  /*0400*/  LDG.E R11, desc[UR8][R10.64] ;  /* 0x000000080a0b7981 */ /* 0x000ee4000c1e1900 */
[----:B------:R-:W-:-:S02]  /*0410*/  IMAD.WIDE.U32 R14, R3, 0x4, R6 ;  /* 0x00000004030e7825 */ /* 0x000fc400078e0006 */
[----:B------:R-:W4:Y:S04]  /*0420*/  LDG.E R13, desc[UR8][R12.64] ;  /* 0x000000080c0d7981 */ /* 0x000f28000c1e1900 */
[----:B------:R-:W5:Y:S01]  /*0430*/  LDG.E R15, desc[UR8][R14.64] ;  /* 0x000000080e0f7981 */ /* 0x000f62000c1e1900 */
[----:B------:R-:W-:-:S05]  /*0440*/  IMAD.IADD R3, R3, 0x1, R2 ;  /* 0x0000000103037824 */ /* 0x000fca00078e0202 */
[----:B------:R-:W-:Y:S01]  /*0450*/  ISETP.GE.AND P0, PT, R3, UR4, PT ;  /* 0x0000000403007c0c */ /* 0x000fe2000bf06270 */
[----:B--2---:R-:W-:-:S04]  /*0460*/  FFMA R0, R9, R9, R0 ;  /* 0x0000000909007223 */ /* 0x004fc80000000000 */
[----:B---3--:R-:W-:-:S04]  /*0470*/  FFMA R0, R11, R11, R0 ;  /* 0x0000000b0b007223 */ /* 0x008fc80000000000 */
[----:B----4-:R-:W-:-:S04]  /*0480*/  FFMA R0, R13, R13, R0 ;  /* 0x0000000d0d007223 */ /* 0x010fc80000000000 */
[----:B-----5:R-:W-:Y:S01]  /*0490*/  FFMA R0, R15, R15, R0 ;  /* 0x0000000f0f007223 */ /* 0x020fe20000000000 */
[----:B------:R-:W-:Y:S06]  /*04a0*/  @!P0 BRA `(.L_x_5) ;  /* 0xfffffffc00b88947 */ /* 0x000fec000383ffff */
.L_x_1:
[----:B------:R-:W-:Y:S05]  /*04b0*/  BSYNC.RECONVERGENT B0 ;  /* 0x0000000000007941 */ /* 0x000fea0003800200 */
.L_x_0:
[----:B------:R-:W0:Y:S01]  /*04c0*/  S2UR UR5, SR_CgaCtaId ;  /* 0x00000000000579c3 */ /* 0x000e220000008800 */
[----:B------:R-:W-:Y:S01]  /*04d0*/  UMOV UR4, 0x400 ;  /* 0x0000040000047882 */ /* 0x000fe20000000000 */
[----:B-1----:R-:W-:Y:S01]  /*04e0*/  ISETP.GE.U32.AND P0, PT, R2, 0x2, PT ;  /* 0x000000020200780c */ /* 0x002fe20003f06070 */
[----:B------:R-:W1:Y:S05]  /*04f0*/  LDCU UR7, c[0x0][0x390] ;  /* 0x00007200ff0777ac */ /* 0x000e6a0008000800 */
[----:B------:R-:W2:Y:S01]  /*0500*/  S2UR UR6, SR_CgaCtaId ;  /* 0x00000000000679c3 */ /* 0x000ea20000008800 */
[----:B0-----:R-:W-:-:S03]  /*0510*/  ULEA UR4, UR5, UR4, 0x18 ;  /* 0x0000000405047291 */ /* 0x001fc6000f8ec0ff */
[----:B------:R-:W-:-:S03]  /*0520*/  UMOV UR5, 0x400 ;  /* 0x0000040000057882 */ /* 0x000fc60000000000 */
[----:B------:R-:W-:Y:S01]  /*0530*/  LEA R7, R5, UR4, 0x2 ;  /* 0x0000000405077c11 */ /* 0x000fe2000f8e10ff */
[----:B--2---:R-:W-:-:S04]  /*0540*/  ULEA UR5, UR6, UR5, 0x18 ;  /* 0x0000000506057291 */ /* 0x004fc8000f8ec0ff */
[----:B------:R0:W-:Y:S01]  /*0550*/  STS [R7], R0 ;  /* 0x0000000007007388 */ /* 0x0001e20000000800 */
[----:B------:R-:W-:Y:S06]  /*0560*/  BAR.SYNC.DEFER_BLOCKING 0x0 ;  /* 0x0000000000007b1d */ /* 0x000fec0000010000 */
[----:B-1----:R-:W-:Y:S05]  /*0570*/  @!P0 BRA `(.L_x_6) ;  /* 0x0000000000308947 */ /* 0x002fea0003800000 */
[----:B0-----:R-:W-:-:S07]  /*0580*/  IMAD.MOV.U32 R0, RZ, RZ, R2 ;  /* 0x000000ffff007224 */ /* 0x001fce00078e0002 */
.L_x_7:
[----:B------:R-:W-:-:S04]  /*0590*/  SHF.R.U32.HI R6, RZ, 0x1, R0 ;  /* 0x00000001ff067819 */ /* 0x000fc80000011600 */
[----:B------:R-:W-:-:S13]  /*05a0*/  ISETP.GE.U32.AND P0, PT, R5, R6, PT ;  /* 0x000000060500720c */ /* 0x000fda0003f06070 */
[----:B------:R-:W-:Y:S01]  /*05b0*/  @!P0 LEA R3, R6, R7, 0x2 ;  /* 0x0000000706038211 */ /* 0x000fe200078e10ff */
[----:B------:R-:W-:Y:S05]  /*05c0*/  @!P0 LDS R4, [R7] ;  /* 0x0000000007048984 */ /* 0x000fea0000000800 */
[----:B------:R-:W0:Y:S02]  /*05d0*/  @!P0 LDS R3, [R3] ;  /* 0x0000000003038984 */ /* 0x000e240000000800 */
[----:B0-----:R-:W-:-:S05]  /*05e0*/  @!P0 FADD R4, R3, R4 ;  /* 0x0000000403048221 */ /* 0x001fca0000000000 */
[----:B------:R1:W-:Y:S01]  /*05f0*/  @!P0 STS [R7], R4 ;  /* 0x0000000407008388 */ /* 0x0003e20000000800 */
[----:B------:R-:W-:Y:S01]  /*0600*/  BAR.SYNC.DEFER_BLOCKING 0x0 ;  /* 0x0000000000007b1d */ /* 0x000fe20000010000 */
[----:B------:R-:W-:Y:S01]  /*0610*/  ISETP.GT.U32.AND P0, PT, R0, 0x3, PT ;  /* 0x000000030000780c */ /* 0x000fe20003f04070 */
[----:B------:R-:W-:-:S12]  /*0620*/  IMAD.MOV.U32 R0, RZ, RZ, R6 ;  /* 0x000000ffff007224 */ /* 0x000fd800078e0006 */
[----:B-1----:R-:W-:Y:S05]  /*0630*/  @P0 BRA `(.L_x_7) ;  /* 0xfffffffc00d40947 */ /* 0x002fea000383ffff */
.L_x_6:
[----:B0-----:R-:W0:Y:S01]  /*0640*/  LDS R0, [UR5] ;  /* 0x00000005ff007984 */ /* 0x001e220008000800 */
[----:B------:R-:W-:Y:S02]  /*0650*/  I2FP.F32.S32 R3, UR7 ;  /* 0x0000000700037c45 */ /* 0x000fe40008201400 */
[----:B------:R-:W-:Y:S02]  /*0660*/  ISETP.GE.AND P2, PT, R5, UR7, PT ;  /* 0x0000000705007c0c */ /* 0x000fe4000bf46270 */
[----:B------:R-:W1:Y:S02]  /*0670*/  MUFU.RCP R4, R3 ;  /* 0x0000000300047308 */ /* 0x000e640000001000 */
[----:B-1----:R-:W-:-:S04]  /*0680*/  FFMA R7, -R3, R4, 1 ;  /* 0x3f80000003077423 */ /* 0x002fc80000000104 */
[----:B------:R-:W-:Y:S02]  /*0690*/  FFMA R7, R4, R7, R4 ;  /* 0x0000000704077223 */ /* 0x000fe40000000004 */
[----:B0-----:R-:W0:Y:S02]  /*06a0*/  FCHK P0, R0, R3 ;  /* 0x0000000300007302 */ /* 0x001e240000000000 */
[----:B------:R-:W-:-:S04]  /*06b0*/  FFMA R4, R0, R7, RZ ;  /* 0x0000000700047223 */ /* 0x000fc800000000ff */
[----:B------:R-:W-:-:S04]  /*06c0*/  FFMA R6, -R3, R4, R0 ;  /* 0x0000000403067223 */ /* 0x000fc80000000100 */
[----:B------:R-:W-:Y:S01]  /*06d0*/  FFMA R4, R7, R6, R4 ;  /* 0x0000000607047223 */ /* 0x000fe20000000004 */
[----:B0-----:R-:W-:Y:S06]  /*06e0*/  @!P0 BRA `(.L_x_8) ;  /* 0x00000000000c8947 */ /* 0x001fec0003800000 */
[----:B------:R-:W-:-:S07]  /*06f0*/  MOV R4, 0x710 ;  /* 0x0000071000047802 */ /* 0x000fce0000000f00 */
[----:B------:R-:W-:Y:S05]  /*0700*/  CALL.REL.NOINC `($__internal_0_$__cuda_sm3x_div_rn_noftz_f32_slowpath) ;  /* 0x0000000400987944 */ /* 0x000fea0003c00000 */
[----:B------:R-:W-:-:S07]  /*0710*/  IMAD.MOV.U32 R4, RZ, RZ, R0 ;  /* 0x000000ffff047224 */ /* 0x000fce00078e0000 */
.L_x_8:
[----:B------:R-:W-:Y:S06]  /*0720*/  BAR.SYNC.DEFER_BLOCKING 0x0 ;  /* 0x0000000000007b1d */ /* 0x000fec0000010000 */
[----:B------:R-:W0:Y:S02]  /*0730*/  LDCU UR4, c[0x0][0x394] ;  /* 0x00007280ff0477ac */ /* 0x000e240008000800 */
[----:B0-----:R-:W-:Y:S01]  /*0740*/  FADD R4, R4, UR4 ;  /* 0x0000000404047e21 */ /* 0x001fe20008000000 */
[----:B------:R-:W-:Y:S06]  /*0750*/  @P2 EXIT ;  /* 0x000000000000294d */ /* 0x000fec0003800000 */
[----:B------:R-:W0:Y:S01]  /*0760*/  I2F.U32.RP R9, R2 ;  /* 0x0000000200097306 */ /* 0x000e220000209000 */
[----:B------:R-:W1:Y:S01]  /*0770*/  LDCU UR10, c[0x0][0x390] ;  /* 0x00007200ff0a77ac */ /* 0x000e620008000800 */
[----:B------:R-:W-:Y:S01]  /*0780*/  IMAD.IADD R8, R5, 0x1, R2 ;  /* 0x0000000105087824 */ /* 0x000fe200078e0202 */
[----:B------:R-:W-:Y:S01]  /*0790*/  ISETP.NE.U32.AND P3, PT, R2, RZ, PT ;  /* 0x000000ff0200720c */ /* 0x000fe20003f65070 */
[----:B------:R-:W-:Y:S01]  /*07a0*/  BSSY.RECONVERGENT B0, `(.L_x_9) ;  /* 0x0000034000007945 */ /* 0x000fe20003800200 */
[----:B------:R-:W2:Y:S03]  /*07b0*/  LDCU.128 UR4, c[0x0][0x380] ;  /* 0x00007000ff0477ac */ /* 0x000ea60008000c00 */
[----:B0-----:R-:W0:Y:S01]  /*07c0*/  MUFU.RCP R9, R9 ;  /* 0x0000000900097308 */ /* 0x001e220000001000 */
[C---:B-1----:R-:W-:Y:S02]  /*07d0*/  ISETP.GE.AND P0, PT, R8.reuse, UR10, PT ;  /* 0x0000000a08007c0c */ /* 0x042fe4000bf06270 */
[----:B------:R-:W-:-:S02]  /*07e0*/  VIMNMX R0, PT, PT, R8, UR10, !PT ;  /* 0x0000000a08007c48 */ /* 0x000fc4000ffe0100 */
[----:B------:R-:W-:Y:S02]  /*07f0*/  SEL R3, RZ, 0x1, P0 ;  /* 0x00000001ff037807 */ /* 0x000fe40000000000 */
[----:B------:R-:W-:Y:S02]  /*0800*/  FSETP.GEU.AND P0, PT, |R4|, 1.175494350822287508e-38, PT ;  /* 0x008000000400780b */ /* 0x000fe40003f0e200 */
[----:B0-----:R-:W-:-:S04]  /*0810*/  IADD3 R6, PT, PT, R9, 0xffffffe, RZ ;  /* 0x0ffffffe09067810 */ /* 0x001fc80007ffe0ff */
[----:B------:R0:W1:Y:S07]  /*0820*/  F2I.FTZ.U32.TRUNC.NTZ R7, R6 ;  /* 0x0000000600077305 */ /* 0x00006e000021f000 */
[----:B------:R-:W-:Y:S01]  /*0830*/  @!P0 FMUL R4, R4, 16777216 ;  /* 0x4b80000004048820 */ /* 0x000fe20000400000 */
[----:B0-----:R-:W-:Y:S02]  /*0840*/  HFMA2 R6, -RZ, RZ, 0, 0 ;  /* 0x00000000ff067431 */ /* 0x001fe400000001ff */
[----:B-1----:R-:W-:-:S04]  /*0850*/  IMAD.MOV R11, RZ, RZ, -R7 ;  /* 0x000000ffff0b7224 */ /* 0x002fc800078e0a07 */
[----:B------:R-:W-:-:S04]  /*0860*/  IMAD R11, R11, R2, RZ ;  /* 0x000000020b0b7224 */ /* 0x000fc800078e02ff */
[----:B------:R-:W-:Y:S01]  /*0870*/  IMAD.HI.U32 R10, R7, R11, R6 ;  /* 0x0000000b070a7227 */ /* 0x000fe200078e0006 */
[----:B------:R-:W-:Y:S02]  /*0880*/  IADD3 R7, PT, PT, R0, -R8, -R3 ;  /* 0x8000000800077210 */ /* 0x000fe40007ffe803 */
[----:B------:R-:W0:Y:S03]  /*0890*/  LDC.64 R8, c[0x0][0x388] ;  /* 0x0000e200ff087b82 */ /* 0x000e260000000a00 */
[----:B------:R-:W-:-:S04]  /*08a0*/  IMAD.HI.U32 R10, R10, R7, RZ ;  /* 0x000000070a0a7227 */ /* 0x000fc800078e00ff */
[----:B------:R-:W-:-:S04]  /*08b0*/  IMAD.MOV R0, RZ, RZ, -R10 ;  /* 0x000000ffff007224 */ /* 0x000fc800078e0a0a */
[----:B------:R-:W-:Y:S02]  /*08c0*/  IMAD R7, R2, R0, R7 ;  /* 0x0000000002077224 */ /* 0x000fe400078e0207 */
[----:B------:R-:W1:Y:S03]  /*08d0*/  MUFU.RSQ R0, R4 ;  /* 0x0000000400007308 */ /* 0x000e660000001400 */
[----:B------:R-:W-:-:S13]  /*08e0*/  ISETP.GE.U32.AND P1, PT, R7, R2, PT ;  /* 0x000000020700720c */ /* 0x000fda0003f26070 */
[----:B------:R-:W-:Y:S01]  /*08f0*/  @P1 IMAD.IADD R7, R7, 0x1, -R2 ;  /* 0x0000000107071824 */ /* 0x000fe200078e0a02 */
[----:B------:R-:W-:Y:S01]  /*0900*/  @P1 IADD3 R10, PT, PT, R10, 0x1, RZ ;  /* 0x000000010a0a1810 */ /* 0x000fe20007ffe0ff */
[----:B-1----:R-:W-:-:S03]  /*0910*/  @!P0 FMUL R0, R0, 4096 ;  /* 0x4580000000008820 */ /* 0x002fc60000400000 */
[-C--:B------:R-:W-:Y:S02]  /*0920*/  ISETP.GE.U32.AND P2, PT, R7, R2.reuse, PT ;  /* 0x000000020700720c */ /* 0x080fe40003f46070 */
[----:B------:R-:W1:Y:S11]  /*0930*/  LDC.64 R6, c[0x0][0x380] ;  /* 0x0000e000ff067b82 */ /* 0x000e760000000a00 */
[----:B------:R-:W-:Y:S01]  /*0940*/  @P2 VIADD R10, R10, 0x1 ;  /* 0x000000010a0a2836 */ /* 0x000fe20000000000 */
[----:B------:R-:W-:-:S05]  /*0950*/  @!P3 LOP3.LUT R10, RZ, R2, RZ, 0x33, !PT ;  /* 0x00000002ff0ab212 */ /* 0x000fca00078e33ff */
[----:B------:R-:W-:-:S05]  /*0960*/  IMAD.IADD R10, R3, 0x1, R10 ;  /* 0x00000001030a7824 */ /* 0x000fca00078e020a */
[C---:B------:R-:W-:Y:S02]  /*0970*/  LOP3.LUT R3, R10.reuse, 0x3, RZ, 0xc0, !PT ;  /* 0x000000030a037812 */ /* 0x040fe400078ec0ff */
[----:B------:R-:W-:Y:S02]  /*0980*/  ISETP.GE.U32.AND P1, PT, R10, 0x3, PT ;  /* 0x000000030a00780c */ /* 0x000fe40003f26070 */
[----:B------:R-:W-:-:S13]  /*0990*/  ISETP.NE.AND P2, PT, R3, 0x3, PT ;  /* 0x000000030300780c */ /* 0x000fda0003f45270 */
[----:B0-2---:R-:W-:Y:S05]  /*09a0*/  @!P2 BRA `(.L_x_10) ;  /* 0x00000000004ca947 */ /* 0x005fea0003800000 */
[----:B------:R-:W-:Y:S01]  /*09b0*/  IADD3 R3, PT, PT, R10, 0x1, RZ ;  /* 0x000000010a037810 */ /* 0x000fe20007ffe0ff */
[----:B------:R-:W-:-:S03]  /*09c0*/  IMAD.WIDE.U32 R10, R5, 0x4, RZ ;  /* 0x00000004050a7825 */ /* 0x000fc600078e00ff */
[----:B------:R-:W-:-:S05]  /*09d0*/  LOP3.LUT R3, R3, 0x3, RZ, 0xc0, !PT ;  /* 0x0000000303037812 */ /* 0x000fca00078ec0ff */
[----:B------:R-:W-:Y:S02]  /*09e0*/  IMAD R5, R3, R2, R5 ;  /* 0x0000000203057224 */ /* 0x000fe400078e0205 */
[----:B------:R-:W-:-:S07]  /*09f0*/  IMAD.MOV R3, RZ, RZ, -R3 ;  /* 0x000000ffff037224 */ /* 0x000fce00078e0a03 */
.L_x_11:
[C---:B------:R-:W-:Y:S02]  /*0a00*/  IADD3 R14, P2, PT, R10.reuse, UR6, RZ ;  /* 0x000000060a0e7c10 */ /* 0x040fe4000ff5e0ff */
[----:B0-----:R-:W-:Y:S02]  /*0a10*/  IADD3 R12, P0, PT, R10, UR4, RZ ;  /* 0x000000040a0c7c10 */ /* 0x001fe4000ff1e0ff */
[C---:B------:R-:W-:Y:S02]  /*0a20*/  IADD3.X R15, PT, PT, R11.reuse, UR7, RZ, P2, !PT ;  /* 0x000000070b0f7c10 */ /* 0x040fe400097fe4ff */
[----:B------:R-:W-:-:S03]  /*0a30*/  IADD3.X R13, PT, PT, R11, UR5, RZ, P0, !PT ;  /* 0x000000050b0d7c10 */ /* 0x000fc600087fe4ff */
[----:B------:R-:W2:Y:S04]  /*0a40*/  LDG.E.CONSTANT R14, desc[UR8][R14.64] ;  /* 0x000000080e0e7981 */ /* 0x000ea8000c1e9900 */
[----:B------:R-:W3:Y:S01]  /*0a50*/  LDG.E R17, desc[UR8][R12.64] ;  /* 0x000000080c117981 */ /* 0x000ee2000c1e1900 */
[----:B------:R-:W-:Y:S02]  /*0a60*/  VIADD R3, R3, 0x1 ;  /* 0x0000000103037836 */ /* 0x000fe40000000000 */
[----:B------:R-:W-:-:S03]  /*0a70*/  IMAD.WIDE.U32 R10, R2, 0x4, R10 ;  /* 0x00000004020a7825 */ /* 0x000fc600078e000a */
[----:B------:R-:W-:Y:S01]  /*0a80*/  ISETP.NE.AND P0, PT, R3, RZ, PT ;  /* 0x000000ff0300720c */ /* 0x000fe20003f05270 */
[----:B--2---:R-:W-:Y:S01]  /*0a90*/  FADD R4, R14, 1 ;  /* 0x3f8000000e047421 */ /* 0x004fe20000000000 */
[----:B---3--:R-:W-:-:S04]  /*0aa0*/  FMUL R17, R0, R17 ;  /* 0x0000001100117220 */ /* 0x008fc80000400000 */
[----:B------:R-:W-:-:S05]  /*0ab0*/  FMUL R17, R17, R4 ;  /* 0x0000000411117220 */ /* 0x000fca0000400000 */
[----:B------:R0:W-:Y:S02]  /*0ac0*/  STG.E desc[UR8][R12.64], R17 ;  /* 0x000000110c007986 */ /* 0x0001e4000c101908 */
[----:B------:R-:W-:Y:S05]  /*0ad0*/  @P0 BRA `(.L_x_11) ;  /* 0xfffffffc00c80947 */ /* 0x000fea000383ffff */
.L_x_10:
[----:B------:R-:W-:Y:S05]  /*0ae0*/  BSYNC.RECONVERGENT B0 ;  /* 0x0000000000007941 */ /* 0x000fea0003800200 */
.L_x_9:
[----:B------:R-:W-:Y:S05]  /*0af0*/  @!P1 EXIT ;  /* 0x000000000000994d */ /* 0x000fea0003800000 */
.L_x_12:
[----:B0--3--:R-:W-:-:S04]  /*0b00*/  IMAD.WIDE.U32 R12, R5, 0x4, R8 ;  /* 0x00000004050c7825 */ /* 0x009fc800078e0008 */
[----:B-1----:R-:W-:Y:S02]  /*0b10*/  IMAD.WIDE.U32 R10, R5, 0x4, R6 ;  /* 0x00000004050a7825 */ /* 0x002fe400078e0006 */
[----:B------:R-:W2:Y:S04]  /*0b20*/  LDG.E.CONSTANT R12, desc[UR8][R12.64] ;  /* 0x000000080c0c7981 */ /* 0x000ea8000c1e9900 */
[----:B------:R-:W3:Y:S01]  /*0b30*/  LDG.E R3, desc[UR8][R10.64] ;  /* 0x000000080a037981 */ /* 0x000ee2000c1e1900 */
[----:B------:R-:W-:-:S05]  /*0b40*/  IADD3 R17, PT, PT, R2, R5, RZ ;  /* 0x0000000502117210 */ /* 0x000fca0007ffe0ff */
[----:B------:R-:W-:-:S06]  /*0b50*/  IMAD.WIDE.U32 R14, R17, 0x4, R8 ;  /* 0x00000004110e7825 */ /* 0x000fcc00078e0008 */
[----:B------:R-:W4:Y:S01]  /*0b60*/  LDG.E.CONSTANT R14, desc[UR8][R14.64] ;  /* 0x000000080e0e7981 */ /* 0x000f22000c1e9900 */
[----:B--2---:R-:W-:Y:S01]  /*0b70*/  FADD R4, R12, 1 ;  /* 0x3f8000000c047421 */ /* 0x004fe20000000000 */
[----:B---3--:R-:W-:-:S04]  /*0b80*/  FMUL R3, R0, R3 ;  /* 0x0000000300037220 */ /* 0x008fc80000400000 */
[----:B------:R-:W-:Y:S01]  /*0b90*/  FMUL R3, R3, R4 ;  /* 0x0000000403037220 */ /* 0x000fe20000400000 */
[----:B------:R-:W-:-:S04]  /*0ba0*/  IMAD.WIDE.U32 R4, R17, 0x4, R6 ;  /* 0x0000000411047825 */ /* 0x000fc800078e0006 */
[----:B------:R0:W-:Y:S04]  /*0bb0*/  STG.E desc[UR8][R10.64], R3 ;  /* 0x000000030a007986 */ /* 0x0001e8000c101908 */
[----:B------:R-:W2:Y:S01]  /*0bc0*/  LDG.E R19, desc[UR8][R4.64] ;  /* 0x0000000804137981 */ /* 0x000ea2000c1e1900 */
[----:B------:R-:W-:Y:S02]  /*0bd0*/  IMAD.IADD R21, R17, 0x1, R2 ;  /* 0x0000000111157824 */ /* 0x000fe400078e0202 */
[----:B----4-:R-:W-:Y:S02]  /*0be0*/  FADD R12, R14, 1 ;  /* 0x3f8000000e0c7421 */ /* 0x010fe40000000000 */
[----:B------:R-:W-:-:S06]  /*0bf0*/  IMAD.WIDE.U32 R16, R21, 0x4, R8 ;  /* 0x0000000415107825 */ /* 0x000fcc00078e0008 */
[----:B------:R-:W0:Y:S01]  /*0c00*/  LDG.E.CONSTANT R16, desc[UR8][R16.64] ;  /* 0x0000000810107981 */ /* 0x000e22000c1e9900 */
[----:B--2---:R-:W-:-:S04]  /*0c10*/  FMUL R19, R0, R19 ;  /* 0x0000001300137220 */ /* 0x004fc80000400000 */
[----:B------:R-:W-:Y:S01]  /*0c20*/  FMUL R19, R19, R12 ;  /* 0x0000000c13137220 */ /* 0x000fe20000400000 */
[----:B------:R-:W-:-:S04]  /*0c30*/  IMAD.WIDE.U32 R12, R21, 0x4, R6 ;  /* 0x00000004150c7825 */ /* 0x000fc800078e0006 */
[----:B------:R1:W-:Y:S04]  /*0c40*/  STG.E desc[UR8][R4.64], R19 ;  /* 0x0000001304007986 */ /* 0x0003e8000c101908 */
[----:B------:R-:W2:Y:S01]  /*0c50*/  LDG.E R15, desc[UR8][R12.64] ;  /* 0x000000080c0f7981 */ /* 0x000ea2000c1e1900 */
[----:B------:R-:W-:Y:S02]  /*0c60*/  IMAD.IADD R21, R21, 0x1, R2 ;  /* 0x0000000115157824 */ /* 0x000fe400078e0202 */
[----:B0-----:R-:W-:Y:S01]  /*0c70*/  FADD R10, R16, 1 ;  /* 0x3f800000100a7421 */ /* 0x001fe20000000000 */
[----:B--2---:R-:W-:Y:S01]  /*0c80*/  FMUL R3, R0, R15 ;  /* 0x0000000f00037220 */ /* 0x004fe20000400000 */
[----:B------:R-:W-:-:S04]  /*0c90*/  IMAD.WIDE.U32 R14, R21, 0x4, R8 ;  /* 0x00000004150e7825 */ /* 0x000fc800078e0008 */
[----:B------:R-:W-:Y:S01]  /*0ca0*/  FMUL R3, R3, R10 ;  /* 0x0000000a03037220 */ /* 0x000fe20000400000 */
[C---:B------:R-:W-:Y:S01]  /*0cb0*/  IMAD.WIDE.U32 R10, R21.reuse, 0x4, R6 ;  /* 0x00000004150a7825 */ /* 0x040fe200078e0006 */
[----:B------:R-:W2:Y:S04]  /*0cc0*/  LDG.E.CONSTANT R14, desc[UR8][R14.64] ;  /* 0x000000080e0e7981 */ /* 0x000ea8000c1e9900 */
[----:B------:R3:W-:Y:S04]  /*0cd0*/  STG.E desc[UR8][R12.64], R3 ;  /* 0x000000030c007986 */ /* 0x0007e8000c101908 */
[----:B------:R-:W4:Y:S01]  /*0ce0*/  LDG.E R17, desc[UR8][R10.64] ;  /* 0x000000080a117981 */ /* 0x000f22000c1e1900 */
[----:B-1----:R-:W-:-:S04]  /*0cf0*/  IADD3 R5, PT, PT, R21, R2, RZ ;  /* 0x0000000215057210 */ /* 0x002fc80007ffe0ff */
[----:B------:R-:W-:Y:S01]  /*0d00*/  ISETP.GE.AND P0, PT, R5, UR10, PT ;  /* 0x0000000a05007c0c */ /* 0x000fe2000bf06270 */
[----:B--2---:R-:W-:Y:S01]  /*0d10*/  FADD R4, R14, 1 ;  /* 0x3f8000000e047421 */ /* 0x004fe20000000000 */
[----:B----4-:R-:W-:-:S04]  /*0d20*/  FMUL R17, R0, R17 ;  /* 0x0000001100117220 */ /* 0x010fc80000400000 */
[----:B------:R-:W-:-:S05]  /*0d30*/  FMUL R17, R17, R4 ;  /* 0x0000000411117220 */ /* 0x000fca0000400000 */
[----:B------:R3:W-:Y:S02]  /*0d40*/  STG.E desc[UR8][R10.64], R17 ;  /* 0x000000110a007986 */ /* 0x0007e4000c101908 */
[----:B------:R-:W-:Y:S05]  /*0d50*/  @!P0 BRA `(.L_x_12) ;  /* 0xfffffffc00688947 */ /* 0x000fea000383ffff */
[----:B------:R-:W-:Y:S05]  /*0d60*/  EXIT ;  /* 0x000000000000794d */ /* 0x000fea0003800000 */
        .weak           $__internal_0_$__cuda_sm3x_div_rn_noftz_f32_slowpath
        .type           $__internal_0_$__cuda_sm3x_div_rn_noftz_f32_slowpath,@function
        .size           $__internal_0_$__cuda_sm3x_div_rn_noftz_f32_slowpath,(.L_x_22 - $__internal_0_$__cuda_sm3x_div_rn_noftz_f32_slowpath)
$__internal_0_$__cuda_sm3x_div_rn_noftz_f32_slowpath:
[--C-:B------:R-:W-:Y:S01]  /*0d70*/  SHF.R.U32.HI R7, RZ, 0x17, R3.reuse ;  /* 0x00000017ff077819 */ /* 0x100fe20000011603 */
[----:B------:R-:W-:Y:S01]  /*0d80*/  IMAD.MOV.U32 R9, RZ, RZ, R3 ;  /* 0x000000ffff097224 */ /* 0x000fe200078e0003 */
[----:B------:R-:W-:Y:S02]  /*0d90*/  SHF.R.U32.HI R6, RZ, 0x17, R0 ;  /* 0x00000017ff067819 */ /* 0x000fe40000011600 */
[----:B------:R-:W-:Y:S02]  /*0da0*/  LOP3.LUT R7, R7, 0xff, RZ, 0xc0, !PT ;  /* 0x000000ff07077812 */ /* 0x000fe400078ec0ff */
[----:B------:R-:W-:Y:S02]  /*0db0*/  LOP3.LUT R6, R6, 0xff, RZ, 0xc0, !PT ;  /* 0x000000ff06067812 */ /* 0x000fe400078ec0ff */
[----:B------:R-:W-:Y:S01]  /*0dc0*/  MOV R8, R0 ;  /* 0x0000000000087202 */ /* 0x000fe20000000f00 */
[----:B------:R-:W-:Y:S02]  /*0dd0*/  VIADD R12, R7, 0xffffffff ;  /* 0xffffffff070c7836 */ /* 0x000fe40000000000 */
[----:B------:R-:W-:-:S03]  /*0de0*/  VIADD R11, R6, 0xffffffff ;  /* 0xffffffff060b7836 */ /* 0x000fc60000000000 */
[----:B------:R-:W-:-:S04]  /*0df0*/  ISETP.GT.U32.AND P0, PT, R12, 0xfd, PT ;  /* 0x000000fd0c00780c */ /* 0x000fc80003f04070 */
[----:B------:R-:W-:-:S13]  /*0e00*/  ISETP.GT.U32.OR P0, PT, R11, 0xfd, P0 ;  /* 0x000000fd0b00780c */ /* 0x000fda0000704470 */
[----:B------:R-:W-:Y:S01]  /*0e10*/  @!P0 IMAD.MOV.U32 R10, RZ, RZ, RZ ;  /* 0x000000ffff0a8224 */ /* 0x000fe200078e00ff */
[----:B------:R-:W-:Y:S06]  /*0e20*/  @!P0 BRA `(.L_x_13) ;  /* 0x00000000005c8947 */ /* 0x000fec0003800000 */
[----:B------:R-:W-:Y:S02]  /*0e30*/  FSETP.GTU.FTZ.AND P0, PT, |R0|, +INF , PT ;  /* 0x7f8000000000780b */ /* 0x000fe40003f1c200 */
[----:B------:R-:W-:-:S04]  /*0e40*/  FSETP.GTU.FTZ.AND P1, PT, |R3|, +INF , PT ;  /* 0x7f8000000300780b */ /* 0x000fc80003f3c200 */
[----:B------:R-:W-:-:S13]  /*0e50*/  PLOP3.LUT P0, PT, P0, P1, PT, 0xf8, 0x8f ;  /* 0x00000000008f781c */ /* 0x000fda0000703f70 */
[----:B------:R-:W-:Y:S05]  /*0e60*/  @P0 BRA `(.L_x_14) ;  /* 0x0000000400440947 */ /* 0x000fea0003800000 */
[----:B------:R-:W-:-:S13]  /*0e70*/  LOP3.LUT P0, RZ, R9, 0x7fffffff, R8, 0xc8, !PT ;  /* 0x7fffffff09ff7812 */ /* 0x000fda000780c808 */
[----:B------:R-:W-:Y:S05]  /*0e80*/  @!P0 BRA `(.L_x_15) ;  /* 0x0000000400348947 */ /* 0x000fea0003800000 */
[C---:B------:R-:W-:Y:S02]  /*0e90*/  FSETP.NEU.FTZ.AND P3, PT, |R0|.reuse, +INF , PT ;  /* 0x7f8000000000780b */ /* 0x040fe40003f7d200 */
[----:B------:R-:W-:Y:S02]  /*0ea0*/  FSETP.NEU.FTZ.AND P1, PT, |R3|, +INF , PT ;  /* 0x7f8000000300780b */ /* 0x000fe40003f3d200 */
[----:B------:R-:W-:-:S11]  /*0eb0*/  FSETP.NEU.FTZ.AND P0, PT, |R0|, +INF , PT ;  /* 0x7f8000000000780b */ /* 0x000fd60003f1d200 */
[----:B------:R-:W-:Y:S05]  /*0ec0*/  @!P1 BRA !P3, `(.L_x_15) ;  /* 0x0000000400249947 */ /* 0x000fea0005800000 */
[----:B------:R-:W-:-:S04]  /*0ed0*/  LOP3.LUT P3, RZ, R8, 0x7fffffff, RZ, 0xc0, !PT ;  /* 0x7fffffff08ff7812 */ /* 0x000fc8000786c0ff */
[----:B------:R-:W-:-:S13]  /*0ee0*/  PLOP3.LUT P1, PT, P1, P3, PT, 0x2f, 0xf2 ;  /* 0x0000000000f2781c */ /* 0x000fda0000f26577 */
[----:B------:R-:W-:Y:S05]  /*0ef0*/  @P1 BRA `(.L_x_16) ;  /* 0x0000000400101947 */ /* 0x000fea0003800000 */
[----:B------:R-:W-:-:S04]  /*0f00*/  LOP3.LUT P1, RZ, R9, 0x7fffffff, RZ, 0xc0, !PT ;  /* 0x7fffffff09ff7812 */ /* 0x000fc8000782c0ff */
[----:B------:R-:W-:-:S13]  /*0f10*/  PLOP3.LUT P0, PT, P0, P1, PT, 0x2f, 0xf2 ;  /* 0x0000000000f2781c */ /* 0x000fda0000702577 */
[----:B------:R-:W-:Y:S05]  /*0f20*/  @P0 BRA `(.L_x_17) ;  /* 0x0000000000f80947 */ /* 0x000fea0003800000 */
[----:B------:R-:W-:Y:S02]  /*0f30*/  ISETP.GE.AND P0, PT, R11, RZ, PT ;  /* 0x000000ff0b00720c */ /* 0x000fe40003f06270 */
[----:B------:R-:W-:-:S11]  /*0f40*/  ISETP.GE.AND P1, PT, R12, RZ, PT ;  /* 0x000000ff0c00720c */ /* 0x000fd60003f26270 */
[----:B------:R-:W-:Y:S01]  /*0f50*/  @P0 MOV R10, RZ ;  /* 0x000000ff000a0202 */ /* 0x000fe20000000f00 */
[----:B------:R-:W-:Y:S02]  /*0f60*/  @!P0 IMAD.MOV.U32 R10, RZ, RZ, -0x40 ;  /* 0xffffffc0ff0a8424 */ /* 0x000fe400078e00ff */
[----:B------:R-:W-:Y:S01]  /*0f70*/  @!P0 FFMA R8, R0, 1.84467440737095516160e+19, RZ ;  /* 0x5f80000000088823 */ /* 0x000fe200000000ff */
[----:B------:R-:W-:Y:S01]  /*0f80*/  @!P1 FFMA R9, R3, 1.84467440737095516160e+19, RZ ;  /* 0x5f80000003099823 */ /* 0x000fe200000000ff */
[----:B------:R-:W-:-:S07]  /*0f90*/  @!P1 VIADD R10, R10, 0x40 ;  /* 0x000000400a0a9836 */ /* 0x000fce0000000000 */
.L_x_13:
[----:B------:R-:W-:Y:S01]  /*0fa0*/  LEA R0, R7, 0xc0800000, 0x17 ;  /* 0xc080000007007811 */ /* 0x000fe200078eb8ff */
[----:B------:R-:W-:-:S03]  /*0fb0*/  VIADD R6, R6, 0xffffff81 ;  /* 0xffffff8106067836 */ /* 0x000fc60000000000 */
[----:B------:R-:W-:Y:S01]  /*0fc0*/  IADD3 R9, PT, PT, -R0, R9, RZ ;  /* 0x0000000900097210 */ /* 0x000fe20007ffe1ff */
[C---:B------:R-:W-:Y:S01]  /*0fd0*/  IMAD R0, R6.reuse, -0x800000, R8 ;  /* 0xff80000006007824 */ /* 0x040fe200078e0208 */
[----:B------:R-:W-:Y:S02]  /*0fe0*/  IADD3 R7, PT, PT, R6, 0x7f, -R7 ;  /* 0x0000007f06077810 */ /* 0x000fe40007ffe807 */
[----:B------:R-:W0:Y:S01]  /*0ff0*/  MUFU.RCP R3, R9 ;  /* 0x0000000900037308 */ /* 0x000e220000001000 */
[----:B------:R-:W-:Y:S02]  /*1000*/  FADD.FTZ R11, -R9, -RZ ;  /* 0x800000ff090b7221 */ /* 0x000fe40000010100 */
[----:B------:R-:W-:Y:S02]  /*1010*/  IMAD.IADD R7, R7, 0x1, R10 ;  /* 0x0000000107077824 */ /* 0x000fe400078e020a */
[----:B0-----:R-:W-:-:S04]  /*1020*/  FFMA R12, R3, R11, 1 ;  /* 0x3f800000030c7423 */ /* 0x001fc8000000000b */
[----:B------:R-:W-:-:S04]  /*1030*/  FFMA R12, R3, R12, R3 ;  /* 0x0000000c030c7223 */ /* 0x000fc80000000003 */
[----:B------:R-:W-:-:S04]  /*1040*/  FFMA R3, R0, R12, RZ ;  /* 0x0000000c00037223 */ /* 0x000fc800000000ff */
[----:B------:R-:W-:-:S04]  /*1050*/  FFMA R8, R11, R3, R0 ;  /* 0x000000030b087223 */ /* 0x000fc80000000000 */
[----:B------:R-:W-:-:S04]  /*1060*/  FFMA R13, R12, R8, R3 ;  /* 0x000000080c0d7223 */ /* 0x000fc80000000003 */
[----:B------:R-:W-:-:S04]  /*1070*/  FFMA R8, R11, R13, R0 ;  /* 0x0000000d0b087223 */ /* 0x000fc80000000000 */
[----:B------:R-:W-:-:S05]  /*1080*/  FFMA R0, R12, R8, R13 ;  /* 0x000000080c007223 */ /* 0x000fca000000000d */
[----:B------:R-:W-:-:S04]  /*1090*/  SHF.R.U32.HI R3, RZ, 0x17, R0 ;  /* 0x00000017ff037819 */ /* 0x000fc80000011600 */
[----:B------:R-:W-:-:S04]  /*10a0*/  LOP3.LUT R3, R3, 0xff, RZ, 0xc0, !PT ;  /* 0x000000ff03037812 */ /* 0x000fc800078ec0ff */
[----:B------:R-:W-:-:S05]  /*10b0*/  IADD3 R9, PT, PT, R3, R7, RZ ;  /* 0x0000000703097210 */ /* 0x000fca0007ffe0ff */
[----:B------:R-:W-:-:S05]  /*10c0*/  VIADD R3, R9, 0xffffffff ;  /* 0xffffffff09037836 */ /* 0x000fca0000000000 */
[----:B------:R-:W-:-:S13]  /*10d0*/  ISETP.GE.U32.AND P0, PT, R3, 0xfe, PT ;  /* 0x000000fe0300780c */ /* 0x000fda0003f06070 */
[----:B------:R-:W-:Y:S05]  /*10e0*/  @!P0 BRA `(.L_x_18) ;  /* 0x0000000000808947 */ /* 0x000fea0003800000 */
[----:B------:R-:W-:-:S13]  /*10f0*/  ISETP.GT.AND P0, PT, R9, 0xfe, PT ;  /* 0x000000fe0900780c */ /* 0x000fda0003f04270 */
[----:B------:R-:W-:Y:S05]  /*1100*/  @P0 BRA `(.L_x_19) ;  /* 0x00000000006c0947 */ /* 0x000fea0003800000 */
[----:B------:R-:W-:-:S13]  /*1110*/  ISETP.GE.AND P0, PT, R9, 0x1, PT ;  /* 0x000000010900780c */ /* 0x000fda0003f06270 */
[----:B------:R-:W-:Y:S05]  /*1120*/  @P0 BRA `(.L_x_20) ;  /* 0x0000000000980947 */ /* 0x000fea0003800000 */
[----:B------:R-:W-:Y:S02]  /*1130*/  ISETP.GE.AND P0, PT, R9, -0x18, PT ;  /* 0xffffffe80900780c */ /* 0x000fe40003f06270 */
[----:B------:R-:W-:-:S11]  /*1140*/  LOP3.LUT R0, R0, 0x80000000, RZ, 0xc0, !PT ;  /* 0x8000000000007812 */ /* 0x000fd600078ec0ff */
[----:B------:R-:W-:Y:S05]  /*1150*/  @!P0 BRA `(.L_x_20) ;  /* 0x00000000008c8947 */ /* 0x000fea0003800000 */
[CCC-:B------:R-:W-:Y:S01]  /*1160*/  FFMA.RZ R3, R12.reuse, R8.reuse, R13.reuse ;  /* 0x000000080c037223 */ /* 0x1c0fe2000000c00d */
[CCC-:B------:R-:W-:Y:S01]  /*1170*/  FFMA.RM R6, R12.reuse, R8.reuse, R13.reuse ;  /* 0x000000080c067223 */ /* 0x1c0fe2000000400d */
[C---:B------:R-:W-:Y:S02]  /*1180*/  ISETP.NE.AND P3, PT, R9.reuse, RZ, PT ;  /* 0x000000ff0900720c */ /* 0x040fe40003f65270 */
[----:B------:R-:W-:Y:S02]  /*1190*/  ISETP.NE.AND P1, PT, R9, RZ, PT ;  /* 0x000000ff0900720c */ /* 0x000fe40003f25270 */
[----:B------:R-:W-:Y:S01]  /*11a0*/  LOP3.LUT R7, R3, 0x7fffff, RZ, 0xc0, !PT ;  /* 0x007fffff03077812 */ /* 0x000fe200078ec0ff */
[----:B------:R-:W-:Y:S01]  /*11b0*/  FFMA.RP R3, R12, R8, R13 ;  /* 0x000000080c037223 */ /* 0x000fe2000000800d */
[C---:B------:R-:W-:Y:S01]  /*11c0*/  VIADD R8, R9.reuse, 0x20 ;  /* 0x0000002009087836 */ /* 0x040fe20000000000 */
[----:B------:R-:W-:Y:S02]  /*11d0*/  IADD3 R9, PT, PT, -R9, RZ, RZ ;  /* 0x000000ff09097210 */ /* 0x000fe40007ffe1ff */
[----:B------:R-:W-:-:S02]  /*11e0*/  LOP3.LUT R7, R7, 0x800000, RZ, 0xfc, !PT ;  /* 0x0080000007077812 */ /* 0x000fc400078efcff */
[----:B------:R-:W-:Y:S02]  /*11f0*/  FSETP.NEU.FTZ.AND P0, PT, R3, R6, PT ;  /* 0x000000060300720b */ /* 0x000fe40003f1d000 */
[----:B------:R-:W-:Y:S02]  /*1200*/  SHF.L.U32 R8, R7, R8, RZ ;  /* 0x0000000807087219 */ /* 0x000fe400000006ff */
[----:B------:R-:W-:Y:S02]  /*1210*/  SEL R6, R9, RZ, P3 ;  /* 0x000000ff09067207 */ /* 0x000fe40001800000 */
[----:B------:R-:W-:Y:S02]  /*1220*/  ISETP.NE.AND P1, PT, R8, RZ, P1 ;  /* 0x000000ff0800720c */ /* 0x000fe40000f25270 */
[----:B------:R-:W-:Y:S02]  /*1230*/  SHF.R.U32.HI R6, RZ, R6, R7 ;  /* 0x00000006ff067219 */ /* 0x000fe40000011607 */
[----:B------:R-:W-:-:S02]  /*1240*/  PLOP3.LUT P0, PT, P0, P1, PT, 0xf8, 0x8f ;  /* 0x00000000008f781c */ /* 0x000fc40000703f70 */
[----:B------:R-:W-:Y:S02]  /*1250*/  SHF.R.U32.HI R8, RZ, 0x1, R6 ;  /* 0x00000001ff087819 */ /* 0x000fe40000011606 */
[----:B------:R-:W-:-:S04]  /*1260*/  SEL R3, RZ, 0x1, !P0 ;  /* 0x00000001ff037807 */ /* 0x000fc80004000000 */
[----:B------:R-:W-:-:S04]  /*1270*/  LOP3.LUT R3, R3, 0x1, R8, 0xf8, !PT ;  /* 0x0000000103037812 */ /* 0x000fc800078ef808 */
[----:B------:R-:W-:-:S05]  /*1280*/  LOP3.LUT R3, R3, R6, RZ, 0xc0, !PT ;  /* 0x0000000603037212 */ /* 0x000fca00078ec0ff */
[----:B------:R-:W-:-:S05]  /*1290*/  IMAD.IADD R3, R8, 0x1, R3 ;  /* 0x0000000108037824 */ /* 0x000fca00078e0203 */
[----:B------:R-:W-:Y:S01]  /*12a0*/  LOP3.LUT R0, R3, R0, RZ, 0xfc, !PT ;  /* 0x0000000003007212 */ /* 0x000fe200078efcff */
[----:B------:R-:W-:Y:S06]  /*12b0*/  BRA `(.L_x_20) ;  /* 0x0000000000347947 */ /* 0x000fec0003800000 */
.L_x_19:
[----:B------:R-:W-:-:S04]  /*12c0*/  LOP3.LUT R0, R0, 0x80000000, RZ, 0xc0, !PT ;  /* 0x8000000000007812 */ /* 0x000fc800078ec0ff */
[----:B------:R-:W-:Y:S01]  /*12d0*/  LOP3.LUT R0, R0, 0x7f800000, RZ, 0xfc, !PT ;  /* 0x7f80000000007812 */ /* 0x000fe200078efcff */
[----:B------:R-:W-:Y:S06]  /*12e0*/  BRA `(.L_x_20) ;  /* 0x0000000000287947 */ /* 0x000fec0003800000 */
.L_x_18:
[----:B------:R-:W-:Y:S01]  /*12f0*/  LEA R0, R7, R0, 0x17 ;  /* 0x0000000007007211 */ /* 0x000fe200078eb8ff */
[----:B------:R-:W-:Y:S06]  /*1300*/  BRA `(.L_x_20) ;  /* 0x0000000000207947 */ /* 0x000fec0003800000 */
.L_x_17:
[----:B------:R-:W-:-:S04]  /*1310*/  LOP3.LUT R0, R9, 0x80000000, R8, 0x48, !PT ;  /* 0x8000000009007812 */ /* 0x000fc800078e4808 */
[----:B------:R-:W-:Y:S01]  /*1320*/  LOP3.LUT R0, R0, 0x7f800000, RZ, 0xfc, !PT ;  /* 0x7f80000000007812 */ /* 0x000fe200078efcff */
[----:B------:R-:W-:Y:S06]  /*1330*/  BRA `(.L_x_20) ;  /* 0x0000000000147947 */ /* 0x000fec0003800000 */
.L_x_16:
[----:B------:R-:W-:Y:S01]  /*1340*/  LOP3.LUT R0, R9, 0x80000000, R8, 0x48, !PT ;  /* 0x8000000009007812 */ /* 0x000fe200078e4808 */
[----:B------:R-:W-:Y:S06]  /*1350*/  BRA `(.L_x_20) ;  /* 0x00000000000c7947 */ /* 0x000fec0003800000 */
.L_x_15:
[----:B------:R-:W0:Y:S01]  /*1360*/  MUFU.RSQ R0, -QNAN ;  /* 0xffc0000000007908 */ /* 0x000e220000001400 */
[----:B------:R-:W-:Y:S05]  /*1370*/  BRA `(.L_x_20) ;  /* 0x0000000000047947 */ /* 0x000fea0003800000 */
.L_x_14:
[----:B------:R-:W-:-:S07]  /*1380*/  FADD.FTZ R0, R0, R3 ;  /* 0x0000000300007221 */ /* 0x000fce0000010000 */
.L_x_20:
[----:B------:R-:W-:Y:S02]  /*1390*/  HFMA2 R7, -RZ, RZ, 0, 0 ;  /* 0x00000000ff077431 */ /* 0x000fe400000001ff */
[----:B------:R-:W-:-:S04]  /*13a0*/  IMAD.MOV.U32 R6, RZ, RZ, R4 ;  /* 0x000000ffff067224 */ /* 0x000fc800078e0004 */
[----:B0-----:R-:W-:Y:S05]  /*13b0*/  RET.REL.NODEC R6 `(rms_norm) ;  /* 0xffffffec06107950 */ /* 0x001fea0003c3ffff */
.L_x_21:
[----:B------:R-:W-:-:S00]  /*13c0*/  BRA `(.L_x_21) ;  /* 0xfffffffc00fc7947 */ /* 0x000fc0000383ffff */
[----:B------:R-:W-:-:S00]  /*13d0*/  NOP ;  /* 0x0000000000007918 */ /* 0x000fc00000000000 */
        /* <DEDUP_REMOVED lines=10> */
.L_x_22:


//--------------------- .nv.shared.rms_norm       --------------------------
	.section	.nv.shared.rms_norm,"aw",@nobits
	.sectionflags	@""
	.align	16
	.zero		1024


//--------------------- .nv.shared.reserved.0     --------------------------
	.section	.nv.shared.reserved.0,"aw",@nobits
	.weak		__nv_reservedSMEM_offset_0_alias
	.size		__nv_reservedSMEM_offset_0_alias, 0, 64
	.other		__nv_reservedSMEM_offset_0_alias,@"STO_CUDA_RESERVED_SHARED STV_DEFAULT"
__nv_reservedSMEM_offset_0_alias:
	.zero		0
	.zero		64


//--------------------- .nv.constant0.rms_norm    --------------------------
	.section	.nv.constant0.rms_norm,"a",@progbits
	.sectionflags	@""
	.align	4
.nv.constant0.rms_norm:
	.zero		920


//--------------------- SYMBOLS --------------------------

	.type		.nv.reservedSmem.offset0,@object
	.size		.nv.reservedSmem.offset0,0x4
	.type		.nv.reservedSmem.cap,@object
	.size		.nv.reservedSmem.cap,0x4
